//
// Generated by NVIDIA NVVM Compiler
//
// Compiler Build ID: CL-36424714
// Cuda compilation tools, release 13.0, V13.0.88
// Based on NVVM 20.0.0
//

.version 9.0
.target sm_100
.address_size 64

	// .globl	_Z12bank_depositPVvmmPViS2_
.extern .func  (.param .b32 func_retval0) vprintf
(
	.param .b64 vprintf_param_0,
	.param .b64 vprintf_param_1
)
;
.global .align 1 .b8 $str[40] = {91, 105, 110, 32, 100, 101, 112, 111, 115, 105, 116, 95, 116, 111, 95, 97, 99, 99, 111, 117, 110, 116, 93, 32, 102, 105, 110, 105, 115, 104, 101, 100, 32, 105, 115, 32, 37, 100, 10};
.global .align 1 .b8 $str$1[43] = {32, 45, 45, 45, 32, 45, 45, 45, 32, 45, 45, 45, 32, 70, 105, 110, 105, 115, 104, 101, 100, 32, 107, 101, 114, 110, 101, 108, 32, 45, 45, 45, 32, 45, 45, 45, 32, 45, 45, 45, 32, 10};
.global .align 1 .b8 $str$2[42] = {91, 98, 97, 110, 107, 95, 100, 101, 112, 111, 115, 105, 116, 93, 32, 111, 117, 116, 32, 111, 102, 32, 100, 101, 112, 111, 115, 105, 116, 95, 116, 111, 95, 97, 99, 99, 111, 117, 110, 116, 10};

.visible .entry _Z12bank_depositPVvmmPViS2_(
	.param .u64 .ptr .align 1 _Z12bank_depositPVvmmPViS2__param_0,
	.param .u64 _Z12bank_depositPVvmmPViS2__param_1,
	.param .u64 _Z12bank_depositPVvmmPViS2__param_2,
	.param .u64 .ptr .align 1 _Z12bank_depositPVvmmPViS2__param_3,
	.param .u64 .ptr .align 1 _Z12bank_depositPVvmmPViS2__param_4
)
{
	.local .align 8 .b8 	__local_depot0[8];
	.reg .b64 	%SP;
	.reg .b64 	%SPL;
	.reg .pred 	%p<5>;
	.reg .b32 	%r<15>;
	.reg .b64 	%rd<23>;

	mov.u64 	%SPL, __local_depot0;
	cvta.local.u64 	%SP, %SPL;
	ld.param.u64 	%rd5, [_Z12bank_depositPVvmmPViS2__param_0];
	ld.param.u64 	%rd6, [_Z12bank_depositPVvmmPViS2__param_1];
	ld.param.u64 	%rd4, [_Z12bank_depositPVvmmPViS2__param_2];
	ld.param.u64 	%rd7, [_Z12bank_depositPVvmmPViS2__param_3];
	ld.param.u64 	%rd8, [_Z12bank_depositPVvmmPViS2__param_4];
	cvta.to.global.u64 	%rd1, %rd7;
	cvta.to.global.u64 	%rd2, %rd8;
	cvta.to.global.u64 	%rd3, %rd5;
	ld.volatile.global.u64 	%rd9, [%rd3+8];
	mov.u64 	%rd22, %rd9;
	mov.u64 	%rd12, %rd22;
	setp.eq.s64 	%p1, %rd12, %rd6;
	@%p1 bra 	$L__BB0_2;
	mov.b32 	%r1, -1;
	st.volatile.global.u32 	[%rd2], %r1;
	membar.sys;
	bra.uni 	$L__BB0_8;
$L__BB0_2:
	mov.b32 	%r2, 0;
	st.volatile.global.u32 	[%rd2], %r2;
	membar.sys;
	mov.b32 	%r3, 1;
	st.volatile.global.u32 	[%rd1], %r3;
	membar.sys;
	mov.u32 	%r4, %tid.x;
	setp.ne.s32 	%p2, %r4, 0;
	@%p2 bra 	$L__BB0_4;
	mov.b32 	%r5, 3;
	st.volatile.global.u32 	[%rd1], %r5;
	membar.sys;
	atom.global.add.u64 	%rd13, [%rd3], %rd4;
$L__BB0_4:
	ld.volatile.global.u32 	%r6, [%rd1];
	setp.eq.s32 	%p3, %r6, 2;
	@%p3 bra 	$L__BB0_7;
	ld.volatile.global.u32 	%r7, [%rd1];
	add.u64 	%rd14, %SP, 0;
	add.u64 	%rd15, %SPL, 0;
	st.local.u32 	[%rd15], %r7;
	mov.u64 	%rd16, $str;
	cvta.global.u64 	%rd17, %rd16;
	{ // callseq 0, 0
	.param .b64 param0;
	st.param.b64 	[param0], %rd17;
	.param .b64 param1;
	st.param.b64 	[param1], %rd14;
	.param .b32 retval0;
	call.uni (retval0), 
	vprintf, 
	(
	param0, 
	param1
	);
	ld.param.b32 	%r8, [retval0];
	} // callseq 0
$L__BB0_6:
	ld.volatile.global.u32 	%r10, [%rd1];
	setp.ne.s32 	%p4, %r10, 2;
	@%p4 bra 	$L__BB0_6;
$L__BB0_7:
	mov.u64 	%rd18, $str$1;
	cvta.global.u64 	%rd19, %rd18;
	{ // callseq 1, 0
	.param .b64 param0;
	st.param.b64 	[param0], %rd19;
	.param .b64 param1;
	st.param.b64 	[param1], 0;
	.param .b32 retval0;
	call.uni (retval0), 
	vprintf, 
	(
	param0, 
	param1
	);
	ld.param.b32 	%r11, [retval0];
	} // callseq 1
	mov.u64 	%rd20, $str$2;
	cvta.global.u64 	%rd21, %rd20;
	{ // callseq 2, 0
	.param .b64 param0;
	st.param.b64 	[param0], %rd21;
	.param .b64 param1;
	st.param.b64 	[param1], 0;
	.param .b32 retval0;
	call.uni (retval0), 
	vprintf, 
	(
	param0, 
	param1
	);
	ld.param.b32 	%r13, [retval0];
	} // callseq 2
$L__BB0_8:
	ret;

}


// ===== COMPILED SASS (sm_100) =====

	.target	sm_100

	.elftype	@"ET_EXEC"


//--------------------- .note.nv.tkinfo           --------------------------
	.section	.note.nv.tkinfo,"",@"SHT_NOTE"
	.sectionflags	@"SHF_NOTE_NV_TKINFO"
	.tkinfo
        /*0018*/ 	.word	0x00000002
        /*0030*/ 	.string	""
        /*0030*/ 	.string	"ptxas"
        /*0030*/ 	.string	"Cuda compilation tools, release 13.0, V13.0.88"
        /*0030*/ 	.string	"Build cuda_13.0.r13.0/compiler.36424714_0"
        /*0030*/ 	.string	"-arch sm_100 -m 64 "



//--------------------- .note.nv.cuinfo           --------------------------
	.section	.note.nv.cuinfo,"",@"SHT_NOTE"
	.sectionflags	@"SHF_NOTE_NV_CUINFO"
        /*0018*/ 	.short	0x0002
        /*001a*/ 	.short	0x0064
        /*001c*/ 	.short	0x0082
	.zero		2


//--------------------- .nv.info                  --------------------------
	.section	.nv.info,"",@"SHT_CUDA_INFO"
	.align	4


	//----- nvinfo : EIATTR_REGCOUNT
	.align		4
        /*0000*/ 	.byte	0x04, 0x2f
        /*0002*/ 	.short	(.L_4 - .L_3)
	.align		4
.L_3:
        /*0004*/ 	.word	index@(_Z12bank_depositPVvmmPViS2_)
        /*0008*/ 	.word	0x00000018


	//----- nvinfo : EIATTR_FRAME_SIZE
	.align		4
.L_4:
        /*000c*/ 	.byte	0x04, 0x11
        /*000e*/ 	.short	(.L_6 - .L_5)
	.align		4
.L_5:
        /*0010*/ 	.word	index@(_Z12bank_depositPVvmmPViS2_)
        /*0014*/ 	.word	0x00000008


	//----- nvinfo : EIATTR_MIN_STACK_SIZE
	.align		4
.L_6:
        /*0018*/ 	.byte	0x04, 0x12
        /*001a*/ 	.short	(.L_8 - .L_7)
	.align		4
.L_7:
        /*001c*/ 	.word	index@(_Z12bank_depositPVvmmPViS2_)
        /*0020*/ 	.word	0x00000008
.L_8:


//--------------------- .nv.compat                --------------------------
	.section	.nv.compat,"",@"SHT_CUDA_COMPAT_INFO"
	.align	4
        /*0000*/ 	.byte	0x02, 0x09, 0x00, 0x00, 0x02, 0x02, 0x01, 0x00, 0x02, 0x05, 0x05, 0x00, 0x03, 0x07, 0x01, 0x01
        /*0010*/ 	.byte	0x02, 0x03, 0x00, 0x00, 0x02, 0x06, 0x01, 0x00, 0x04, 0x0b, 0x08, 0x00, 0x09, 0x00, 0x00, 0x00
        /*0020*/ 	.byte	0x00, 0x00, 0x00, 0x00


//--------------------- .nv.info._Z12bank_depositPVvmmPViS2_ --------------------------
	.section	.nv.info._Z12bank_depositPVvmmPViS2_,"",@"SHT_CUDA_INFO"
	.sectionflags	@""
	.align	4


	//----- nvinfo : EIATTR_CUDA_API_VERSION
	.align		4
        /*0000*/ 	.byte	0x04, 0x37
        /*0002*/ 	.short	(.L_10 - .L_9)
.L_9:
        /*0004*/ 	.word	0x00000082


	//----- nvinfo : EIATTR_KPARAM_INFO
	.align		4
.L_10:
        /*0008*/ 	.byte	0x04, 0x17
        /*000a*/ 	.short	(.L_12 - .L_11)
.L_11:
        /*000c*/ 	.word	0x00000000
        /*0010*/ 	.short	0x0004
        /*0012*/ 	.short	0x0020
        /*0014*/ 	.byte	0x00, 0xf5, 0x21, 0x00


	//----- nvinfo : EIATTR_KPARAM_INFO
	.align		4
.L_12:
        /*0018*/ 	.byte	0x04, 0x17
        /*001a*/ 	.short	(.L_14 - .L_13)
.L_13:
        /*001c*/ 	.word	0x00000000
        /*0020*/ 	.short	0x0003
        /*0022*/ 	.short	0x0018
        /*0024*/ 	.byte	0x00, 0xf5, 0x21, 0x00


	//----- nvinfo : EIATTR_KPARAM_INFO
	.align		4
.L_14:
        /*0028*/ 	.byte	0x04, 0x17
        /*002a*/ 	.short	(.L_16 - .L_15)
.L_15:
        /*002c*/ 	.word	0x00000000
        /*0030*/ 	.short	0x0002
        /*0032*/ 	.short	0x0010
        /*0034*/ 	.byte	0x00, 0xf0, 0x21, 0x00


	//----- nvinfo : EIATTR_KPARAM_INFO
	.align		4
.L_16:
        /*0038*/ 	.byte	0x04, 0x17
        /*003a*/ 	.short	(.L_18 - .L_17)
.L_17:
        /*003c*/ 	.word	0x00000000
        /*0040*/ 	.short	0x0001
        /*0042*/ 	.short	0x0008
        /*0044*/ 	.byte	0x00, 0xf0, 0x21, 0x00


	//----- nvinfo : EIATTR_KPARAM_INFO
	.align		4
.L_18:
        /*0048*/ 	.byte	0x04, 0x17
        /*004a*/ 	.short	(.L_20 - .L_19)
.L_19:
        /*004c*/ 	.word	0x00000000
        /*0050*/ 	.short	0x0000
        /*0052*/ 	.short	0x0000
        /*0054*/ 	.byte	0x00, 0xf5, 0x21, 0x00


	//----- nvinfo : EIATTR_SPARSE_MMA_MASK
	.align		4
.L_20:
        /*0058*/ 	.byte	0x03, 0x50
        /*005a*/ 	.short	0x0000


	//----- nvinfo : EIATTR_MAXREG_COUNT
	.align		4
        /*005c*/ 	.byte	0x03, 0x1b
        /*005e*/ 	.short	0x00ff


	//----- nvinfo : EIATTR_EXTERNS
	.align		4
        /*0060*/ 	.byte	0x04, 0x0f
        /*0062*/ 	.short	(.L_22 - .L_21)


	//   ....[0]....
	.align		4
.L_21:
        /*0064*/ 	.word	index@(vprintf)


	//----- nvinfo : EIATTR_MERCURY_ISA_VERSION
	.align		4
.L_22:
        /*0068*/ 	.byte	0x03, 0x5f
        /*006a*/ 	.short	0x0101


	//----- nvinfo : EIATTR_VRC_CTA_INIT_COUNT
	.align		4
        /*006c*/ 	.byte	0x02, 0x4a
	.zero		1
	.zero		1


	//----- nvinfo : EIATTR_SYSCALL_OFFSETS
	.align		4
        /*0070*/ 	.byte	0x04, 0x46
        /*0072*/ 	.short	(.L_24 - .L_23)


	//   ....[0]....
.L_23:
        /*0074*/ 	.word	0x000004a0


	//   ....[1]....
        /*0078*/ 	.word	0x00000570


	//   ....[2]....
        /*007c*/ 	.word	0x000005e0


	//----- nvinfo : EIATTR_EXIT_INSTR_OFFSETS
	.align		4
.L_24:
        /*0080*/ 	.byte	0x04, 0x1c
        /*0082*/ 	.short	(.L_26 - .L_25)


	//   ....[0]....
.L_25:
        /*0084*/ 	.word	0x00000190


	//   ....[1]....
        /*0088*/ 	.word	0x000005f0


	//----- nvinfo : EIATTR_CRS_STACK_SIZE
	.align		4
.L_26:
        /*008c*/ 	.byte	0x04, 0x1e
        /*008e*/ 	.short	(.L_28 - .L_27)
.L_27:
        /*0090*/ 	.word	0x00000000


	//----- nvinfo : EIATTR_CBANK_PARAM_SIZE
	.align		4
.L_28:
        /*0094*/ 	.byte	0x03, 0x19
        /*0096*/ 	.short	0x0028


	//----- nvinfo : EIATTR_PARAM_CBANK
	.align		4
        /*0098*/ 	.byte	0x04, 0x0a
        /*009a*/ 	.short	(.L_30 - .L_29)
	.align		4
.L_29:
        /*009c*/ 	.word	index@(.nv.constant0._Z12bank_depositPVvmmPViS2_)
        /*00a0*/ 	.short	0x0380
        /*00a2*/ 	.short	0x0028


	//----- nvinfo : EIATTR_SW_WAR
	.align		4
.L_30:
        /*00a4*/ 	.byte	0x04, 0x36
        /*00a6*/ 	.short	(.L_32 - .L_31)
.L_31:
        /*00a8*/ 	.word	0x00000008
.L_32:


//--------------------- .nv.callgraph             --------------------------
	.section	.nv.callgraph,"",@"SHT_CUDA_CALLGRAPH"
	.align	4
	.sectionentsize	8
	.align		4
        /*0000*/ 	.word	0x00000000
	.align		4
        /*0004*/ 	.word	0xffffffff
	.align		4
        /*0008*/ 	.word	index@(_Z12bank_depositPVvmmPViS2_)
	.align		4
        /*000c*/ 	.word	index@(vprintf)
	.align		4
        /*0010*/ 	.word	0x00000000
	.align		4
        /*0014*/ 	.word	0xfffffffe
	.align		4
        /*0018*/ 	.word	0x00000000
	.align		4
        /*001c*/ 	.word	0xfffffffd
	.align		4
        /*0020*/ 	.word	0x00000000
	.align		4
        /*0024*/ 	.word	0xfffffffc


//--------------------- .nv.constant4             --------------------------
	.section	.nv.constant4,"a",@progbits
	.align	8
	.align		8
.nv.constant4:
        /*0000*/ 	.dword	vprintf
	.align		8
        /*0008*/ 	.dword	$str
	.align		8
        /*0010*/ 	.dword	$str$1
	.align		8
        /*0018*/ 	.dword	$str$2


//--------------------- .text._Z12bank_depositPVvmmPViS2_ --------------------------
	.section	.text._Z12bank_depositPVvmmPViS2_,"ax",@progbits
	.align	128
        .global         _Z12bank_depositPVvmmPViS2_
        .type           _Z12bank_depositPVvmmPViS2_,@function
        .size           _Z12bank_depositPVvmmPViS2_,(.L_x_9 - _Z12bank_depositPVvmmPViS2_)
        .other          _Z12bank_depositPVvmmPViS2_,@"STO_CUDA_ENTRY STV_DEFAULT"
_Z12bank_depositPVvmmPViS2_:
.text._Z12bank_depositPVvmmPViS2_:
[----:B------:R-:W0:Y:S08]  /*0000*/  LDC R1, c[0x0][0x37c] ;  /* 0x0000df00ff017b82 */ /* 0x000e300000000800 */
[----:B------:R-:W1:Y:S01]  /*0010*/  LDC.64 R4, c[0x0][0x380] ;  /* 0x0000e000ff047b82 */ /* 0x000e620000000a00 */
[----:B------:R-:W1:Y:S01]  /*0020*/  LDCU.64 UR36, c[0x0][0x358] ;  /* 0x00006b00ff2477ac */ /* 0x000e620008000a00 */
[----:B0-----:R-:W-:Y:S01]  /*0030*/  VIADD R1, R1, 0xfffffff8 ;  /* 0xfffffff801017836 */ /* 0x001fe20000000000 */
[----:B------:R-:W0:Y:S01]  /*0040*/  LDCU.64 UR6, c[0x0][0x388] ;  /* 0x00007100ff0677ac */ /* 0x000e220008000a00 */
[----:B-1----:R-:W0:Y:S01]  /*0050*/  LDG.E.64.STRONG.SYS R2, desc[UR36][R4.64+0x8] ;  /* 0x0000082404027981 */ /* 0x002e22000c1f5b00 */
[----:B------:R-:W1:Y:S01]  /*0060*/  LDCU UR4, c[0x0][0x2f8] ;  /* 0x00005f00ff0477ac */ /* 0x000e620008000800 */
[----:B------:R-:W2:Y:S01]  /*0070*/  LDCU UR5, c[0x0][0x2fc] ;  /* 0x00005f80ff0577ac */ /* 0x000ea20008000800 */
[----:B-1----:R-:W-:-:S05]  /*0080*/  IADD3 R6, P1, PT, R1, UR4, RZ ;  /* 0x0000000401067c10 */ /* 0x002fca000ff3e0ff */
[----:B--2---:R-:W-:Y:S01]  /*0090*/  IMAD.X R7, RZ, RZ, UR5, P1 ;  /* 0x00000005ff077e24 */ /* 0x004fe200088e06ff */
[----:B0-----:R-:W-:-:S04]  /*00a0*/  ISETP.NE.U32.AND P0, PT, R2, UR6, PT ;  /* 0x0000000602007c0c */ /* 0x001fc8000bf05070 */
[----:B------:R-:W-:-:S13]  /*00b0*/  ISETP.NE.AND.EX P0, PT, R3, UR7, PT, P0 ;  /* 0x0000000703007c0c */ /* 0x000fda000bf05300 */
[----:B------:R-:W-:Y:S05]  /*00c0*/  @!P0 BRA `(.L_x_0) ;  /* 0x0000000000348947 */ /* 0x000fea0003800000 */
[----:B------:R-:W0:Y:S01]  /*00d0*/  LDC.64 R2, c[0x0][0x3a0] ;  /* 0x0000e800ff027b82 */ /* 0x000e220000000a00 */
[----:B------:R-:W-:-:S05]  /*00e0*/  IMAD.MOV.U32 R5, RZ, RZ, -0x1 ;  /* 0xffffffffff057424 */ /* 0x000fca00078e00ff */
[----:B0-----:R-:W-:Y:S01]  /*00f0*/  STG.E.STRONG.SYS desc[UR36][R2.64], R5 ;  /* 0x0000000502007986 */ /* 0x001fe2000c115924 */
[----:B------:R-:W-:Y:S01]  /*0100*/  @!PT LDS RZ, [RZ] ;  /* 0x00000000fffff984 */ /* 0x000fe20000000800 */
[----:B------:R-:W-:Y:S01]  /*0110*/  @!PT LDS RZ, [RZ] ;  /* 0x00000000fffff984 */ /* 0x000fe20000000800 */
[----:B------:R-:W-:Y:S01]  /*0120*/  @!PT LDS RZ, [RZ] ;  /* 0x00000000fffff984 */ /* 0x000fe20000000800 */
[----:B------:R-:W-:Y:S01]  /*0130*/  @!PT LDS RZ, [RZ] ;  /* 0x00000000fffff984 */ /* 0x000fe20000000800 */
[----:B------:R-:W-:-:S00]  /*0140*/  MEMBAR.ALL.CTA ;  /* 0x0000000000007992 */ /* 0x000fc00000008000 */
[----:B------:R-:W-:Y:S06]  /*0150*/  MEMBAR.SC.SYS ;  /* 0x0000000000007992 */ /* 0x000fec0000003000 */
[----:B------:R-:W-:-:S00]  /*0160*/  ERRBAR ;  /* 0x00000000000079ab */ /* 0x000fc00000000000 */
[----:B------:R-:W-:Y:S06]  /*0170*/  CGAERRBAR ;  /* 0x00000000000075ab */ /* 0x000fec0000000000 */
[----:B------:R-:W-:Y:S01]  /*0180*/  CCTL.IVALL ;  /* 0x00000000ff00798f */ /* 0x000fe20002000000 */
[----:B------:R-:W-:Y:S05]  /*0190*/  EXIT ;  /* 0x000000000000794d */ /* 0x000fea0003800000 */
.L_x_0:
[----:B------:R-:W0:Y:S01]  /*01a0*/  LDC.64 R8, c[0x0][0x3a0] ;  /* 0x0000e800ff087b82 */ /* 0x000e220000000a00 */
[----:B------:R-:W1:Y:S01]  /*01b0*/  S2R R0, SR_TID.X ;  /* 0x0000000000007919 */ /* 0x000e620000002100 */
[----:B------:R-:W-:-:S06]  /*01c0*/  IMAD.MOV.U32 R11, RZ, RZ, 0x1 ;  /* 0x00000001ff0b7424 */ /* 0x000fcc00078e00ff */
[----:B------:R-:W2:Y:S01]  /*01d0*/  LDC.64 R2, c[0x0][0x398] ;  /* 0x0000e600ff027b82 */ /* 0x000ea20000000a00 */
[----:B0-----:R0:W-:Y:S01]  /*01e0*/  STG.E.STRONG.SYS desc[UR36][R8.64], RZ ;  /* 0x000000ff08007986 */ /* 0x0011e2000c115924 */
[----:B-1----:R-:W-:Y:S01]  /*01f0*/  ISETP.NE.AND P0, PT, R0, RZ, PT ;  /* 0x000000ff0000720c */ /* 0x002fe20003f05270 */
        /* <DEDUP_REMOVED lines=8> */
[----:B------:R-:W-:Y:S04]  /*0280*/  CCTL.IVALL ;  /* 0x00000000ff00798f */ /* 0x000fe80002000000 */
[----:B--2---:R0:W-:Y:S01]  /*0290*/  STG.E.STRONG.SYS desc[UR36][R2.64], R11 ;  /* 0x0000000b02007986 */ /* 0x0041e2000c115924 */
[----:B------:R-:W-:-:S00]  /*02a0*/  MEMBAR.ALL.CTA ;  /* 0x0000000000007992 */ /* 0x000fc00000008000 */
[----:B------:R-:W-:Y:S06]  /*02b0*/  MEMBAR.SC.SYS ;  /* 0x0000000000007992 */ /* 0x000fec0000003000 */
[----:B------:R-:W-:-:S00]  /*02c0*/  ERRBAR ;  /* 0x00000000000079ab */ /* 0x000fc00000000000 */
[----:B------:R-:W-:Y:S06]  /*02d0*/  CGAERRBAR ;  /* 0x00000000000075ab */ /* 0x000fec0000000000 */
[----:B------:R-:W-:Y:S01]  /*02e0*/  CCTL.IVALL ;  /* 0x00000000ff00798f */ /* 0x000fe20002000000 */
[----:B------:R-:W-:Y:S04]  /*02f0*/  BSSY.RECONVERGENT B0, `(.L_x_1) ;  /* 0x000000f000007945 */ /* 0x000fe80003800200 */
[----:B------:R-:W-:Y:S05]  /*0300*/  @P0 BRA `(.L_x_2) ;  /* 0x0000000000340947 */ /* 0x000fea0003800000 */
[----:B0-----:R-:W-:-:S05]  /*0310*/  IMAD.MOV.U32 R9, RZ, RZ, 0x3 ;  /* 0x00000003ff097424 */ /* 0x001fca00078e00ff */
[----:B------:R0:W-:Y:S01]  /*0320*/  STG.E.STRONG.SYS desc[UR36][R2.64], R9 ;  /* 0x0000000902007986 */ /* 0x0001e2000c115924 */
        /* <DEDUP_REMOVED lines=8> */
[----:B------:R-:W-:Y:S02]  /*03b0*/  CCTL.IVALL ;  /* 0x00000000ff00798f */ /* 0x000fe40002000000 */
[----:B0-----:R-:W0:Y:S02]  /*03c0*/  LDC.64 R8, c[0x0][0x390] ;  /* 0x0000e400ff087b82 */ /* 0x001e240000000a00 */
[----:B0-----:R1:W5:Y:S02]  /*03d0*/  ATOMG.E.ADD.64.STRONG.GPU PT, RZ, desc[UR36][R4.64], R8 ;  /* 0x8000000804ff79a8 */ /* 0x00136400081ef524 */
.L_x_2:
[----:B------:R-:W-:Y:S05]  /*03e0*/  BSYNC.RECONVERGENT B0 ;  /* 0x0000000000007941 */ /* 0x000fea0003800200 */
.L_x_1:
[----:B------:R-:W2:Y:S02]  /*03f0*/  LDG.E.STRONG.SYS R0, desc[UR36][R2.64] ;  /* 0x0000002402007981 */ /* 0x000ea4000c1f5900 */
[----:B--2---:R-:W-:-:S13]  /*0400*/  ISETP.NE.AND P0, PT, R0, 0x2, PT ;  /* 0x000000020000780c */ /* 0x004fda0003f05270 */
[----:B------:R-:W-:Y:S05]  /*0410*/  @!P0 BRA `(.L_x_3) ;  /* 0x0000000000388947 */ /* 0x000fea0003800000 */
[----:B0-----:R-:W2:Y:S01]  /*0420*/  LDG.E.STRONG.SYS R2, desc[UR36][R2.64] ;  /* 0x0000002402027981 */ /* 0x001ea2000c1f5900 */
[----:B------:R-:W-:Y:S01]  /*0430*/  MOV R0, 0x0 ;  /* 0x0000000000007802 */ /* 0x000fe20000000f00 */
[----:B------:R-:W0:Y:S03]  /*0440*/  LDCU.64 UR4, c[0x4][0x8] ;  /* 0x01000100ff0477ac */ /* 0x000e260008000a00 */
[----:B-1----:R1:W3:Y:S01]  /*0450*/  LDC.64 R8, c[0x4][R0] ;  /* 0x0100000000087b82 */ /* 0x0022e20000000a00 */
[----:B0-----:R-:W-:Y:S02]  /*0460*/  IMAD.U32 R4, RZ, RZ, UR4 ;  /* 0x00000004ff047e24 */ /* 0x001fe4000f8e00ff */
[----:B------:R-:W-:Y:S01]  /*0470*/  IMAD.U32 R5, RZ, RZ, UR5 ;  /* 0x00000005ff057e24 */ /* 0x000fe2000f8e00ff */
[----:B--23--:R1:W-:Y:S06]  /*0480*/  STL [R1], R2 ;  /* 0x0000000201007387 */ /* 0x00c3ec0000100800 */
[----:B------:R-:W-:-:S07]  /*0490*/  LEPC R20, `(.L_x_4) ;  /* 0x000000001014794e */ /* 0x000fce0000000000 */
[----:B-1---5:R-:W-:Y:S05]  /*04a0*/  CALL.ABS.NOINC R8 ;  /* 0x0000000008007343 */ /* 0x022fea0003c00000 */
.L_x_4:
[----:B------:R-:W0:Y:S02]  /*04b0*/  LDC.64 R2, c[0x0][0x398] ;  /* 0x0000e600ff027b82 */ /* 0x000e240000000a00 */
.L_x_5:
[----:B0-----:R-:W2:Y:S01]  /*04c0*/  LDG.E.STRONG.SYS R0, desc[UR36][R2.64] ;  /* 0x0000002402007981 */ /* 0x001ea2000c1f5900 */
[----:B------:R-:W-:Y:S05]  /*04d0*/  YIELD ;  /* 0x0000000000007946 */ /* 0x000fea0003800000 */
[----:B--2---:R-:W-:-:S13]  /*04e0*/  ISETP.NE.AND P0, PT, R0, 0x2, PT ;  /* 0x000000020000780c */ /* 0x004fda0003f05270 */
[----:B------:R-:W-:Y:S05]  /*04f0*/  @P0 BRA `(.L_x_5) ;  /* 0xfffffffc00f00947 */ /* 0x000fea000383ffff */
.L_x_3:
[----:B0-----:R-:W-:Y:S01]  /*0500*/  MOV R2, 0x0 ;  /* 0x0000000000027802 */ /* 0x001fe20000000f00 */
[----:B------:R-:W0:Y:S01]  /*0510*/  LDCU.64 UR4, c[0x4][0x10] ;  /* 0x01000200ff0477ac */ /* 0x000e220008000a00 */
[----:B------:R-:W-:Y:S02]  /*0520*/  CS2R R6, SRZ ;  /* 0x0000000000067805 */ /* 0x000fe4000001ff00 */
[----:B-1----:R1:W2:Y:S01]  /*0530*/  LDC.64 R8, c[0x4][R2] ;  /* 0x0100000002087b82 */ /* 0x0022a20000000a00 */
[----:B0-----:R-:W-:Y:S02]  /*0540*/  IMAD.U32 R4, RZ, RZ, UR4 ;  /* 0x00000004ff047e24 */ /* 0x001fe4000f8e00ff */
[----:B-1----:R-:W-:-:S07]  /*0550*/  IMAD.U32 R5, RZ, RZ, UR5 ;  /* 0x00000005ff057e24 */ /* 0x002fce000f8e00ff */
[----:B------:R-:W-:-:S07]  /*0560*/  LEPC R20, `(.L_x_6) ;  /* 0x000000001014794e */ /* 0x000fce0000000000 */
[----:B--2--5:R-:W-:Y:S05]  /*0570*/  CALL.ABS.NOINC R8 ;  /* 0x0000000008007343 */ /* 0x024fea0003c00000 */
.L_x_6:
[----:B------:R-:W0:Y:S01]  /*0580*/  LDC.64 R2, c[0x4][R2] ;  /* 0x0100000002027b82 */ /* 0x000e220000000a00 */
[----:B------:R-:W1:Y:S01]  /*0590*/  LDCU.64 UR4, c[0x4][0x18] ;  /* 0x01000300ff0477ac */ /* 0x000e620008000a00 */
[----:B------:R-:W-:Y:S01]  /*05a0*/  CS2R R6, SRZ ;  /* 0x0000000000067805 */ /* 0x000fe2000001ff00 */
[----:B-1----:R-:W-:Y:S02]  /*05b0*/  IMAD.U32 R4, RZ, RZ, UR4 ;  /* 0x00000004ff047e24 */ /* 0x002fe4000f8e00ff */
[----:B------:R-:W-:-:S07]  /*05c0*/  IMAD.U32 R5, RZ, RZ, UR5 ;  /* 0x00000005ff057e24 */ /* 0x000fce000f8e00ff */
[----:B------:R-:W-:-:S07]  /*05d0*/  LEPC R20, `(.L_x_7) ;  /* 0x000000001014794e */ /* 0x000fce0000000000 */
[----:B0-----:R-:W-:Y:S05]  /*05e0*/  CALL.ABS.NOINC R2 ;  /* 0x0000000002007343 */ /* 0x001fea0003c00000 */
.L_x_7:
[----:B------:R-:W-:Y:S05]  /*05f0*/  EXIT ;  /* 0x000000000000794d */ /* 0x000fea0003800000 */
.L_x_8:
[----:B------:R-:W-:-:S00]  /*0600*/  BRA `(.L_x_8) ;  /* 0xfffffffc00fc7947 */ /* 0x000fc0000383ffff */
[----:B------:R-:W-:-:S00]  /*0610*/  NOP ;  /* 0x0000000000007918 */ /* 0x000fc00000000000 */
        /* <DEDUP_REMOVED lines=14> */
.L_x_9:


//--------------------- .nv.global.init           --------------------------
	.section	.nv.global.init,"aw",@progbits
.nv.global.init:
	.type		$str,@object
	.size		$str,($str$2 - $str)
$str:
        /*0000*/ 	.byte	0x5b, 0x69, 0x6e, 0x20, 0x64, 0x65, 0x70, 0x6f, 0x73, 0x69, 0x74, 0x5f, 0x74, 0x6f, 0x5f, 0x61
        /*0010*/ 	.byte	0x63, 0x63, 0x6f, 0x75, 0x6e, 0x74, 0x5d, 0x20, 0x66, 0x69, 0x6e, 0x69, 0x73, 0x68, 0x65, 0x64
        /*0020*/ 	.byte	0x20, 0x69, 0x73, 0x20, 0x25, 0x64, 0x0a, 0x00
	.type		$str$2,@object
	.size		$str$2,($str$1 - $str$2)
$str$2:
        /*0028*/ 	.byte	0x5b, 0x62, 0x61, 0x6e, 0x6b, 0x5f, 0x64, 0x65, 0x70, 0x6f, 0x73, 0x69, 0x74, 0x5d, 0x20, 0x6f
        /*0038*/ 	.byte	0x75, 0x74, 0x20, 0x6f, 0x66, 0x20, 0x64, 0x65, 0x70, 0x6f, 0x73, 0x69, 0x74, 0x5f, 0x74, 0x6f
        /*0048*/ 	.byte	0x5f, 0x61, 0x63, 0x63, 0x6f, 0x75, 0x6e, 0x74, 0x0a, 0x00
	.type		$str$1,@object
	.size		$str$1,(.L_1 - $str$1)
$str$1:
        /*0052*/ 	.byte	0x20, 0x2d, 0x2d, 0x2d, 0x20, 0x2d, 0x2d, 0x2d, 0x20, 0x2d, 0x2d, 0x2d, 0x20, 0x46, 0x69, 0x6e
        /*0062*/ 	.byte	0x69, 0x73, 0x68, 0x65, 0x64, 0x20, 0x6b, 0x65, 0x72, 0x6e, 0x65, 0x6c, 0x20, 0x2d, 0x2d, 0x2d
        /*0072*/ 	.byte	0x20, 0x2d, 0x2d, 0x2d, 0x20, 0x2d, 0x2d, 0x2d, 0x20, 0x0a, 0x00
.L_1:


//--------------------- .nv.shared.reserved.0     --------------------------
	.section	.nv.shared.reserved.0,"aw",@nobits
	.weak		__nv_reservedSMEM_offset_0_alias
	.size		__nv_reservedSMEM_offset_0_alias, 0, 64
	.other		__nv_reservedSMEM_offset_0_alias,@"STO_CUDA_RESERVED_SHARED STV_DEFAULT"
__nv_reservedSMEM_offset_0_alias:
	.zero		0
	.zero		64


//--------------------- .nv.constant0._Z12bank_depositPVvmmPViS2_ --------------------------
	.section	.nv.constant0._Z12bank_depositPVvmmPViS2_,"a",@progbits
	.sectionflags	@""
	.align	4
.nv.constant0._Z12bank_depositPVvmmPViS2_:
	.zero		936


//--------------------- SYMBOLS --------------------------

	.type		.nv.reservedSmem.offset0,@object
	.size		.nv.reservedSmem.offset0,0x4
	.type		vprintf,@function
